//
// Generated by NVIDIA NVVM Compiler
//
// Compiler Build ID: CL-36424714
// Cuda compilation tools, release 13.0, V13.0.88
// Based on NVVM 20.0.0
//

.version 9.0
.target sm_100
.address_size 64

	// .globl	ppfMultinomialResamplingCUDA

.visible .entry ppfMultinomialResamplingCUDA(
	.param .u64 .ptr .align 1 ppfMultinomialResamplingCUDA_param_0,
	.param .u64 .ptr .align 1 ppfMultinomialResamplingCUDA_param_1,
	.param .u64 .ptr .align 1 ppfMultinomialResamplingCUDA_param_2,
	.param .u32 ppfMultinomialResamplingCUDA_param_3,
	.param .u32 ppfMultinomialResamplingCUDA_param_4,
	.param .u64 .ptr .align 1 ppfMultinomialResamplingCUDA_param_5
)
{
	.reg .pred 	%p<13>;
	.reg .b32 	%r<107>;
	.reg .b32 	%f<36>;
	.reg .b64 	%rd<129>;

	ld.param.u64 	%rd6, [ppfMultinomialResamplingCUDA_param_0];
	ld.param.u64 	%rd4, [ppfMultinomialResamplingCUDA_param_1];
	ld.param.u64 	%rd5, [ppfMultinomialResamplingCUDA_param_2];
	ld.param.u32 	%r34, [ppfMultinomialResamplingCUDA_param_3];
	ld.param.u32 	%r35, [ppfMultinomialResamplingCUDA_param_4];
	ld.param.u64 	%rd7, [ppfMultinomialResamplingCUDA_param_5];
	cvta.to.global.u64 	%rd1, %rd7;
	cvta.to.global.u64 	%rd2, %rd6;
	mov.u32 	%r36, %ctaid.x;
	shl.b32 	%r37, %r36, 9;
	mov.u32 	%r38, %tid.x;
	add.s32 	%r1, %r37, %r38;
	setp.ge.u32 	%p1, %r1, %r35;
	@%p1 bra 	$L__BB0_17;
	cvta.to.global.u64 	%rd8, %rd5;
	mul.wide.s32 	%rd9, %r1, 4;
	add.s64 	%rd10, %rd8, %rd9;
	ld.global.f32 	%f1, [%rd10];
	cvta.to.global.u64 	%rd3, %rd4;
	mov.f32 	%f35, 0f00000000;
	mov.b32 	%r96, 0;
$L__BB0_2:
	mul.wide.u32 	%rd11, %r96, 4;
	add.s64 	%rd12, %rd3, %rd11;
	ld.global.f32 	%f5, [%rd12];
	add.f32 	%f35, %f35, %f5;
	setp.ge.f32 	%p2, %f35, %f1;
	mov.u32 	%r97, %r96;
	@%p2 bra 	$L__BB0_4;
	add.s32 	%r96, %r96, 1;
	setp.ne.s32 	%p3, %r96, %r35;
	mov.b32 	%r97, 0;
	@%p3 bra 	$L__BB0_2;
$L__BB0_4:
	setp.eq.s32 	%p4, %r34, 0;
	@%p4 bra 	$L__BB0_17;
	mul.lo.s32 	%r5, %r97, %r34;
	mul.lo.s32 	%r6, %r34, %r1;
	and.b32  	%r7, %r34, 15;
	setp.lt.u32 	%p5, %r34, 16;
	mov.b32 	%r102, 0;
	@%p5 bra 	$L__BB0_8;
	and.b32  	%r102, %r34, -16;
	neg.s32 	%r100, %r102;
	add.s32 	%r99, %r6, 7;
	add.s32 	%r98, %r5, 7;
$L__BB0_7:
	.pragma "nounroll";
	add.s32 	%r42, %r98, -7;
	mul.wide.u32 	%rd13, %r42, 4;
	add.s64 	%rd14, %rd2, %rd13;
	ld.global.f32 	%f6, [%rd14];
	add.s32 	%r43, %r99, -7;
	mul.wide.u32 	%rd15, %r43, 4;
	add.s64 	%rd16, %rd1, %rd15;
	st.global.f32 	[%rd16], %f6;
	add.s32 	%r44, %r98, -6;
	mul.wide.u32 	%rd17, %r44, 4;
	add.s64 	%rd18, %rd2, %rd17;
	ld.global.f32 	%f7, [%rd18];
	add.s32 	%r45, %r99, -6;
	mul.wide.u32 	%rd19, %r45, 4;
	add.s64 	%rd20, %rd1, %rd19;
	st.global.f32 	[%rd20], %f7;
	add.s32 	%r46, %r98, -5;
	mul.wide.u32 	%rd21, %r46, 4;
	add.s64 	%rd22, %rd2, %rd21;
	ld.global.f32 	%f8, [%rd22];
	add.s32 	%r47, %r99, -5;
	mul.wide.u32 	%rd23, %r47, 4;
	add.s64 	%rd24, %rd1, %rd23;
	st.global.f32 	[%rd24], %f8;
	add.s32 	%r48, %r98, -4;
	mul.wide.u32 	%rd25, %r48, 4;
	add.s64 	%rd26, %rd2, %rd25;
	ld.global.f32 	%f9, [%rd26];
	add.s32 	%r49, %r99, -4;
	mul.wide.u32 	%rd27, %r49, 4;
	add.s64 	%rd28, %rd1, %rd27;
	st.global.f32 	[%rd28], %f9;
	add.s32 	%r50, %r98, -3;
	mul.wide.u32 	%rd29, %r50, 4;
	add.s64 	%rd30, %rd2, %rd29;
	ld.global.f32 	%f10, [%rd30];
	add.s32 	%r51, %r99, -3;
	mul.wide.u32 	%rd31, %r51, 4;
	add.s64 	%rd32, %rd1, %rd31;
	st.global.f32 	[%rd32], %f10;
	add.s32 	%r52, %r98, -2;
	mul.wide.u32 	%rd33, %r52, 4;
	add.s64 	%rd34, %rd2, %rd33;
	ld.global.f32 	%f11, [%rd34];
	add.s32 	%r53, %r99, -2;
	mul.wide.u32 	%rd35, %r53, 4;
	add.s64 	%rd36, %rd1, %rd35;
	st.global.f32 	[%rd36], %f11;
	add.s32 	%r54, %r98, -1;
	mul.wide.u32 	%rd37, %r54, 4;
	add.s64 	%rd38, %rd2, %rd37;
	ld.global.f32 	%f12, [%rd38];
	add.s32 	%r55, %r99, -1;
	mul.wide.u32 	%rd39, %r55, 4;
	add.s64 	%rd40, %rd1, %rd39;
	st.global.f32 	[%rd40], %f12;
	add.s32 	%r56, %r98, 8;
	mul.wide.u32 	%rd41, %r98, 4;
	add.s64 	%rd42, %rd2, %rd41;
	ld.global.f32 	%f13, [%rd42];
	add.s32 	%r57, %r99, 8;
	mul.wide.u32 	%rd43, %r99, 4;
	add.s64 	%rd44, %rd1, %rd43;
	st.global.f32 	[%rd44], %f13;
	add.s32 	%r58, %r98, 1;
	mul.wide.u32 	%rd45, %r58, 4;
	add.s64 	%rd46, %rd2, %rd45;
	ld.global.f32 	%f14, [%rd46];
	add.s32 	%r59, %r99, 1;
	mul.wide.u32 	%rd47, %r59, 4;
	add.s64 	%rd48, %rd1, %rd47;
	st.global.f32 	[%rd48], %f14;
	add.s32 	%r60, %r98, 2;
	mul.wide.u32 	%rd49, %r60, 4;
	add.s64 	%rd50, %rd2, %rd49;
	ld.global.f32 	%f15, [%rd50];
	add.s32 	%r61, %r99, 2;
	mul.wide.u32 	%rd51, %r61, 4;
	add.s64 	%rd52, %rd1, %rd51;
	st.global.f32 	[%rd52], %f15;
	add.s32 	%r62, %r98, 3;
	mul.wide.u32 	%rd53, %r62, 4;
	add.s64 	%rd54, %rd2, %rd53;
	ld.global.f32 	%f16, [%rd54];
	add.s32 	%r63, %r99, 3;
	mul.wide.u32 	%rd55, %r63, 4;
	add.s64 	%rd56, %rd1, %rd55;
	st.global.f32 	[%rd56], %f16;
	add.s32 	%r64, %r98, 4;
	mul.wide.u32 	%rd57, %r64, 4;
	add.s64 	%rd58, %rd2, %rd57;
	ld.global.f32 	%f17, [%rd58];
	add.s32 	%r65, %r99, 4;
	mul.wide.u32 	%rd59, %r65, 4;
	add.s64 	%rd60, %rd1, %rd59;
	st.global.f32 	[%rd60], %f17;
	add.s32 	%r66, %r98, 5;
	mul.wide.u32 	%rd61, %r66, 4;
	add.s64 	%rd62, %rd2, %rd61;
	ld.global.f32 	%f18, [%rd62];
	add.s32 	%r67, %r99, 5;
	mul.wide.u32 	%rd63, %r67, 4;
	add.s64 	%rd64, %rd1, %rd63;
	st.global.f32 	[%rd64], %f18;
	add.s32 	%r68, %r98, 6;
	mul.wide.u32 	%rd65, %r68, 4;
	add.s64 	%rd66, %rd2, %rd65;
	ld.global.f32 	%f19, [%rd66];
	add.s32 	%r69, %r99, 6;
	mul.wide.u32 	%rd67, %r69, 4;
	add.s64 	%rd68, %rd1, %rd67;
	st.global.f32 	[%rd68], %f19;
	add.s32 	%r70, %r98, 7;
	mul.wide.u32 	%rd69, %r70, 4;
	add.s64 	%rd70, %rd2, %rd69;
	ld.global.f32 	%f20, [%rd70];
	add.s32 	%r71, %r99, 7;
	mul.wide.u32 	%rd71, %r71, 4;
	add.s64 	%rd72, %rd1, %rd71;
	st.global.f32 	[%rd72], %f20;
	mul.wide.u32 	%rd73, %r56, 4;
	add.s64 	%rd74, %rd2, %rd73;
	ld.global.f32 	%f21, [%rd74];
	mul.wide.u32 	%rd75, %r57, 4;
	add.s64 	%rd76, %rd1, %rd75;
	st.global.f32 	[%rd76], %f21;
	add.s32 	%r100, %r100, 16;
	add.s32 	%r99, %r99, 16;
	add.s32 	%r98, %r98, 16;
	setp.ne.s32 	%p6, %r100, 0;
	@%p6 bra 	$L__BB0_7;
$L__BB0_8:
	setp.eq.s32 	%p7, %r7, 0;
	@%p7 bra 	$L__BB0_17;
	and.b32  	%r19, %r34, 7;
	setp.lt.u32 	%p8, %r7, 8;
	@%p8 bra 	$L__BB0_11;
	add.s32 	%r72, %r102, %r5;
	mul.wide.u32 	%rd77, %r72, 4;
	add.s64 	%rd78, %rd2, %rd77;
	ld.global.f32 	%f22, [%rd78];
	add.s32 	%r73, %r102, %r6;
	mul.wide.u32 	%rd79, %r73, 4;
	add.s64 	%rd80, %rd1, %rd79;
	st.global.f32 	[%rd80], %f22;
	add.s32 	%r74, %r72, 1;
	mul.wide.u32 	%rd81, %r74, 4;
	add.s64 	%rd82, %rd2, %rd81;
	ld.global.f32 	%f23, [%rd82];
	add.s32 	%r75, %r73, 1;
	mul.wide.u32 	%rd83, %r75, 4;
	add.s64 	%rd84, %rd1, %rd83;
	st.global.f32 	[%rd84], %f23;
	add.s32 	%r76, %r72, 2;
	mul.wide.u32 	%rd85, %r76, 4;
	add.s64 	%rd86, %rd2, %rd85;
	ld.global.f32 	%f24, [%rd86];
	add.s32 	%r77, %r73, 2;
	mul.wide.u32 	%rd87, %r77, 4;
	add.s64 	%rd88, %rd1, %rd87;
	st.global.f32 	[%rd88], %f24;
	add.s32 	%r78, %r72, 3;
	mul.wide.u32 	%rd89, %r78, 4;
	add.s64 	%rd90, %rd2, %rd89;
	ld.global.f32 	%f25, [%rd90];
	add.s32 	%r79, %r73, 3;
	mul.wide.u32 	%rd91, %r79, 4;
	add.s64 	%rd92, %rd1, %rd91;
	st.global.f32 	[%rd92], %f25;
	add.s32 	%r80, %r72, 4;
	mul.wide.u32 	%rd93, %r80, 4;
	add.s64 	%rd94, %rd2, %rd93;
	ld.global.f32 	%f26, [%rd94];
	add.s32 	%r81, %r73, 4;
	mul.wide.u32 	%rd95, %r81, 4;
	add.s64 	%rd96, %rd1, %rd95;
	st.global.f32 	[%rd96], %f26;
	add.s32 	%r82, %r72, 5;
	mul.wide.u32 	%rd97, %r82, 4;
	add.s64 	%rd98, %rd2, %rd97;
	ld.global.f32 	%f27, [%rd98];
	add.s32 	%r83, %r73, 5;
	mul.wide.u32 	%rd99, %r83, 4;
	add.s64 	%rd100, %rd1, %rd99;
	st.global.f32 	[%rd100], %f27;
	add.s32 	%r84, %r72, 6;
	mul.wide.u32 	%rd101, %r84, 4;
	add.s64 	%rd102, %rd2, %rd101;
	ld.global.f32 	%f28, [%rd102];
	add.s32 	%r85, %r73, 6;
	mul.wide.u32 	%rd103, %r85, 4;
	add.s64 	%rd104, %rd1, %rd103;
	st.global.f32 	[%rd104], %f28;
	add.s32 	%r86, %r72, 7;
	mul.wide.u32 	%rd105, %r86, 4;
	add.s64 	%rd106, %rd2, %rd105;
	ld.global.f32 	%f29, [%rd106];
	add.s32 	%r87, %r73, 7;
	mul.wide.u32 	%rd107, %r87, 4;
	add.s64 	%rd108, %rd1, %rd107;
	st.global.f32 	[%rd108], %f29;
	add.s32 	%r102, %r102, 8;
$L__BB0_11:
	setp.eq.s32 	%p9, %r19, 0;
	@%p9 bra 	$L__BB0_17;
	and.b32  	%r22, %r34, 3;
	setp.lt.u32 	%p10, %r19, 4;
	@%p10 bra 	$L__BB0_14;
	add.s32 	%r88, %r102, %r5;
	mul.wide.u32 	%rd109, %r88, 4;
	add.s64 	%rd110, %rd2, %rd109;
	ld.global.f32 	%f30, [%rd110];
	add.s32 	%r89, %r102, %r6;
	mul.wide.u32 	%rd111, %r89, 4;
	add.s64 	%rd112, %rd1, %rd111;
	st.global.f32 	[%rd112], %f30;
	add.s32 	%r90, %r88, 1;
	mul.wide.u32 	%rd113, %r90, 4;
	add.s64 	%rd114, %rd2, %rd113;
	ld.global.f32 	%f31, [%rd114];
	add.s32 	%r91, %r89, 1;
	mul.wide.u32 	%rd115, %r91, 4;
	add.s64 	%rd116, %rd1, %rd115;
	st.global.f32 	[%rd116], %f31;
	add.s32 	%r92, %r88, 2;
	mul.wide.u32 	%rd117, %r92, 4;
	add.s64 	%rd118, %rd2, %rd117;
	ld.global.f32 	%f32, [%rd118];
	add.s32 	%r93, %r89, 2;
	mul.wide.u32 	%rd119, %r93, 4;
	add.s64 	%rd120, %rd1, %rd119;
	st.global.f32 	[%rd120], %f32;
	add.s32 	%r94, %r88, 3;
	mul.wide.u32 	%rd121, %r94, 4;
	add.s64 	%rd122, %rd2, %rd121;
	ld.global.f32 	%f33, [%rd122];
	add.s32 	%r95, %r89, 3;
	mul.wide.u32 	%rd123, %r95, 4;
	add.s64 	%rd124, %rd1, %rd123;
	st.global.f32 	[%rd124], %f33;
	add.s32 	%r102, %r102, 4;
$L__BB0_14:
	setp.eq.s32 	%p11, %r22, 0;
	@%p11 bra 	$L__BB0_17;
	add.s32 	%r106, %r102, %r6;
	add.s32 	%r105, %r102, %r5;
	neg.s32 	%r104, %r22;
$L__BB0_16:
	.pragma "nounroll";
	mul.wide.u32 	%rd125, %r105, 4;
	add.s64 	%rd126, %rd2, %rd125;
	ld.global.f32 	%f34, [%rd126];
	mul.wide.u32 	%rd127, %r106, 4;
	add.s64 	%rd128, %rd1, %rd127;
	st.global.f32 	[%rd128], %f34;
	add.s32 	%r106, %r106, 1;
	add.s32 	%r105, %r105, 1;
	add.s32 	%r104, %r104, 1;
	setp.ne.s32 	%p12, %r104, 0;
	@%p12 bra 	$L__BB0_16;
$L__BB0_17:
	ret;

}


// ===== COMPILED SASS (sm_100) =====

	.target	sm_100

	.elftype	@"ET_EXEC"


//--------------------- .note.nv.tkinfo           --------------------------
	.section	.note.nv.tkinfo,"",@"SHT_NOTE"
	.sectionflags	@"SHF_NOTE_NV_TKINFO"
	.tkinfo
        /*0018*/ 	.word	0x00000002
        /*0030*/ 	.string	""
        /*0030*/ 	.string	"ptxas"
        /*0030*/ 	.string	"Cuda compilation tools, release 13.0, V13.0.88"
        /*0030*/ 	.string	"Build cuda_13.0.r13.0/compiler.36424714_0"
        /*0030*/ 	.string	"-arch sm_100 -m 64 "



//--------------------- .note.nv.cuinfo           --------------------------
	.section	.note.nv.cuinfo,"",@"SHT_NOTE"
	.sectionflags	@"SHF_NOTE_NV_CUINFO"
        /*0018*/ 	.short	0x0002
        /*001a*/ 	.short	0x0064
        /*001c*/ 	.short	0x0082
	.zero		2


//--------------------- .nv.info                  --------------------------
	.section	.nv.info,"",@"SHT_CUDA_INFO"
	.align	4


	//----- nvinfo : EIATTR_REGCOUNT
	.align		4
        /*0000*/ 	.byte	0x04, 0x2f
        /*0002*/ 	.short	(.L_1 - .L_0)
	.align		4
.L_0:
        /*0004*/ 	.word	index@(ppfMultinomialResamplingCUDA)
        /*0008*/ 	.word	0x00000020


	//----- nvinfo : EIATTR_FRAME_SIZE
	.align		4
.L_1:
        /*000c*/ 	.byte	0x04, 0x11
        /*000e*/ 	.short	(.L_3 - .L_2)
	.align		4
.L_2:
        /*0010*/ 	.word	index@(ppfMultinomialResamplingCUDA)
        /*0014*/ 	.word	0x00000000


	//----- nvinfo : EIATTR_MIN_STACK_SIZE
	.align		4
.L_3:
        /*0018*/ 	.byte	0x04, 0x12
        /*001a*/ 	.short	(.L_5 - .L_4)
	.align		4
.L_4:
        /*001c*/ 	.word	index@(ppfMultinomialResamplingCUDA)
        /*0020*/ 	.word	0x00000000
.L_5:


//--------------------- .nv.compat                --------------------------
	.section	.nv.compat,"",@"SHT_CUDA_COMPAT_INFO"
	.align	4
        /*0000*/ 	.byte	0x02, 0x09, 0x00, 0x00, 0x02, 0x02, 0x01, 0x00, 0x02, 0x05, 0x05, 0x00, 0x03, 0x07, 0x01, 0x01
        /*0010*/ 	.byte	0x02, 0x03, 0x00, 0x00, 0x02, 0x06, 0x01, 0x00, 0x04, 0x0b, 0x08, 0x00, 0x09, 0x00, 0x00, 0x00
        /*0020*/ 	.byte	0x00, 0x00, 0x00, 0x00


//--------------------- .nv.info.ppfMultinomialResamplingCUDA --------------------------
	.section	.nv.info.ppfMultinomialResamplingCUDA,"",@"SHT_CUDA_INFO"
	.sectionflags	@""
	.align	4


	//----- nvinfo : EIATTR_CUDA_API_VERSION
	.align		4
        /*0000*/ 	.byte	0x04, 0x37
        /*0002*/ 	.short	(.L_7 - .L_6)
.L_6:
        /*0004*/ 	.word	0x00000082


	//----- nvinfo : EIATTR_KPARAM_INFO
	.align		4
.L_7:
        /*0008*/ 	.byte	0x04, 0x17
        /*000a*/ 	.short	(.L_9 - .L_8)
.L_8:
        /*000c*/ 	.word	0x00000000
        /*0010*/ 	.short	0x0005
        /*0012*/ 	.short	0x0020
        /*0014*/ 	.byte	0x00, 0xf5, 0x21, 0x00


	//----- nvinfo : EIATTR_KPARAM_INFO
	.align		4
.L_9:
        /*0018*/ 	.byte	0x04, 0x17
        /*001a*/ 	.short	(.L_11 - .L_10)
.L_10:
        /*001c*/ 	.word	0x00000000
        /*0020*/ 	.short	0x0004
        /*0022*/ 	.short	0x001c
        /*0024*/ 	.byte	0x00, 0xf0, 0x11, 0x00


	//----- nvinfo : EIATTR_KPARAM_INFO
	.align		4
.L_11:
        /*0028*/ 	.byte	0x04, 0x17
        /*002a*/ 	.short	(.L_13 - .L_12)
.L_12:
        /*002c*/ 	.word	0x00000000
        /*0030*/ 	.short	0x0003
        /*0032*/ 	.short	0x0018
        /*0034*/ 	.byte	0x00, 0xf0, 0x11, 0x00


	//----- nvinfo : EIATTR_KPARAM_INFO
	.align		4
.L_13:
        /*0038*/ 	.byte	0x04, 0x17
        /*003a*/ 	.short	(.L_15 - .L_14)
.L_14:
        /*003c*/ 	.word	0x00000000
        /*0040*/ 	.short	0x0002
        /*0042*/ 	.short	0x0010
        /*0044*/ 	.byte	0x00, 0xf5, 0x21, 0x00


	//----- nvinfo : EIATTR_KPARAM_INFO
	.align		4
.L_15:
        /*0048*/ 	.byte	0x04, 0x17
        /*004a*/ 	.short	(.L_17 - .L_16)
.L_16:
        /*004c*/ 	.word	0x00000000
        /*0050*/ 	.short	0x0001
        /*0052*/ 	.short	0x0008
        /*0054*/ 	.byte	0x00, 0xf5, 0x21, 0x00


	//----- nvinfo : EIATTR_KPARAM_INFO
	.align		4
.L_17:
        /*0058*/ 	.byte	0x04, 0x17
        /*005a*/ 	.short	(.L_19 - .L_18)
.L_18:
        /*005c*/ 	.word	0x00000000
        /*0060*/ 	.short	0x0000
        /*0062*/ 	.short	0x0000
        /*0064*/ 	.byte	0x00, 0xf5, 0x21, 0x00


	//----- nvinfo : EIATTR_SPARSE_MMA_MASK
	.align		4
.L_19:
        /*0068*/ 	.byte	0x03, 0x50
        /*006a*/ 	.short	0x0000


	//----- nvinfo : EIATTR_MAXREG_COUNT
	.align		4
        /*006c*/ 	.byte	0x03, 0x1b
        /*006e*/ 	.short	0x00ff


	//----- nvinfo : EIATTR_MERCURY_ISA_VERSION
	.align		4
        /*0070*/ 	.byte	0x03, 0x5f
        /*0072*/ 	.short	0x0101


	//----- nvinfo : EIATTR_VRC_CTA_INIT_COUNT
	.align		4
        /*0074*/ 	.byte	0x02, 0x4a
	.zero		1
	.zero		1


	//----- nvinfo : EIATTR_EXIT_INSTR_OFFSETS
	.align		4
        /*0078*/ 	.byte	0x04, 0x1c
        /*007a*/ 	.short	(.L_21 - .L_20)


	//   ....[0]....
.L_20:
        /*007c*/ 	.word	0x00000060


	//   ....[1]....
        /*0080*/ 	.word	0x000001c0


	//   ....[2]....
        /*0084*/ 	.word	0x000008b0


	//   ....[3]....
        /*0088*/ 	.word	0x00000c30


	//   ....[4]....
        /*008c*/ 	.word	0x00000e30


	//   ....[5]....
        /*0090*/ 	.word	0x00000f20


	//----- nvinfo : EIATTR_CRS_STACK_SIZE
	.align		4
.L_21:
        /*0094*/ 	.byte	0x04, 0x1e
        /*0096*/ 	.short	(.L_23 - .L_22)
.L_22:
        /*0098*/ 	.word	0x00000000


	//----- nvinfo : EIATTR_CBANK_PARAM_SIZE
	.align		4
.L_23:
        /*009c*/ 	.byte	0x03, 0x19
        /*009e*/ 	.short	0x0028


	//----- nvinfo : EIATTR_PARAM_CBANK
	.align		4
        /*00a0*/ 	.byte	0x04, 0x0a
        /*00a2*/ 	.short	(.L_25 - .L_24)
	.align		4
.L_24:
        /*00a4*/ 	.word	index@(.nv.constant0.ppfMultinomialResamplingCUDA)
        /*00a8*/ 	.short	0x0380
        /*00aa*/ 	.short	0x0028


	//----- nvinfo : EIATTR_SW_WAR
	.align		4
.L_25:
        /*00ac*/ 	.byte	0x04, 0x36
        /*00ae*/ 	.short	(.L_27 - .L_26)
.L_26:
        /*00b0*/ 	.word	0x00000008
.L_27:


//--------------------- .nv.callgraph             --------------------------
	.section	.nv.callgraph,"",@"SHT_CUDA_CALLGRAPH"
	.align	4
	.sectionentsize	8
	.align		4
        /*0000*/ 	.word	0x00000000
	.align		4
        /*0004*/ 	.word	0xffffffff
	.align		4
        /*0008*/ 	.word	0x00000000
	.align		4
        /*000c*/ 	.word	0xfffffffe
	.align		4
        /*0010*/ 	.word	0x00000000
	.align		4
        /*0014*/ 	.word	0xfffffffd
	.align		4
        /*0018*/ 	.word	0x00000000
	.align		4
        /*001c*/ 	.word	0xfffffffc


//--------------------- .text.ppfMultinomialResamplingCUDA --------------------------
	.section	.text.ppfMultinomialResamplingCUDA,"ax",@progbits
	.align	128
        .global         ppfMultinomialResamplingCUDA
        .type           ppfMultinomialResamplingCUDA,@function
        .size           ppfMultinomialResamplingCUDA,(.L_x_9 - ppfMultinomialResamplingCUDA)
        .other          ppfMultinomialResamplingCUDA,@"STO_CUDA_ENTRY STV_DEFAULT"
ppfMultinomialResamplingCUDA:
.text.ppfMultinomialResamplingCUDA:
[----:B------:R-:W-:Y:S01]  /*0000*/  LDC R1, c[0x0][0x37c] ;  /* 0x0000df00ff017b82 */ /* 0x000fe20000000800 */
[----:B------:R-:W0:Y:S01]  /*0010*/  S2R R0, SR_CTAID.X ;  /* 0x0000000000007919 */ /* 0x000e220000002500 */
[----:B------:R-:W1:Y:S01]  /*0020*/  LDCU UR4, c[0x0][0x39c] ;  /* 0x00007380ff0477ac */ /* 0x000e620008000800 */
[----:B------:R-:W0:Y:S02]  /*0030*/  S2R R3, SR_TID.X ;  /* 0x0000000000037919 */ /* 0x000e240000002100 */
[----:B0-----:R-:W-:-:S04]  /*0040*/  LEA R0, R0, R3, 0x9 ;  /* 0x0000000300007211 */ /* 0x001fc800078e48ff */
[----:B-1----:R-:W-:-:S13]  /*0050*/  ISETP.GE.U32.AND P0, PT, R0, UR4, PT ;  /* 0x0000000400007c0c */ /* 0x002fda000bf06070 */
[----:B------:R-:W-:Y:S05]  /*0060*/  @P0 EXIT ;  /* 0x000000000000094d */ /* 0x000fea0003800000 */
[----:B------:R-:W0:Y:S01]  /*0070*/  LDC.64 R2, c[0x0][0x390] ;  /* 0x0000e400ff027b82 */ /* 0x000e220000000a00 */
[----:B------:R-:W1:Y:S01]  /*0080*/  LDCU.64 UR4, c[0x0][0x358] ;  /* 0x00006b00ff0477ac */ /* 0x000e620008000a00 */
[----:B------:R-:W2:Y:S06]  /*0090*/  LDCU UR6, c[0x0][0x39c] ;  /* 0x00007380ff0677ac */ /* 0x000eac0008000800 */
[----:B------:R-:W3:Y:S01]  /*00a0*/  LDC.64 R6, c[0x0][0x388] ;  /* 0x0000e200ff067b82 */ /* 0x000ee20000000a00 */
[----:B0-----:R-:W-:-:S06]  /*00b0*/  IMAD.WIDE R2, R0, 0x4, R2 ;  /* 0x0000000400027825 */ /* 0x001fcc00078e0202 */
[----:B-1----:R0:W5:Y:S01]  /*00c0*/  LDG.E R3, desc[UR4][R2.64] ;  /* 0x0000000402037981 */ /* 0x002162000c1e1900 */
[----:B------:R-:W-:Y:S01]  /*00d0*/  BSSY.RECONVERGENT B0, `(.L_x_0) ;  /* 0x000000c000007945 */ /* 0x000fe20003800200 */
[----:B--23--:R-:W-:-:S07]  /*00e0*/  CS2R R8, SRZ ;  /* 0x0000000000087805 */ /* 0x00cfce000001ff00 */
.L_x_2:
[----:B------:R-:W-:-:S06]  /*00f0*/  IMAD.WIDE.U32 R4, R9, 0x4, R6 ;  /* 0x0000000409047825 */ /* 0x000fcc00078e0006 */
[----:B------:R-:W2:Y:S01]  /*0100*/  LDG.E R5, desc[UR4][R4.64] ;  /* 0x0000000404057981 */ /* 0x000ea2000c1e1900 */
[----:B0-----:R-:W-:Y:S01]  /*0110*/  MOV R2, R9 ;  /* 0x0000000900027202 */ /* 0x001fe20000000f00 */
[----:B--2---:R-:W-:-:S05]  /*0120*/  FADD R8, R5, R8 ;  /* 0x0000000805087221 */ /* 0x004fca0000000000 */
[----:B-----5:R-:W-:-:S13]  /*0130*/  FSETP.GE.AND P0, PT, R8, R3, PT ;  /* 0x000000030800720b */ /* 0x020fda0003f06000 */
[----:B------:R-:W-:Y:S05]  /*0140*/  @P0 BRA `(.L_x_1) ;  /* 0x0000000000100947 */ /* 0x000fea0003800000 */
[----:B------:R-:W-:-:S04]  /*0150*/  IADD3 R9, PT, PT, R9, 0x1, RZ ;  /* 0x0000000109097810 */ /* 0x000fc80007ffe0ff */
[----:B------:R-:W-:-:S13]  /*0160*/  ISETP.NE.AND P0, PT, R9, UR6, PT ;  /* 0x0000000609007c0c */ /* 0x000fda000bf05270 */
[----:B------:R-:W-:Y:S05]  /*0170*/  @P0 BRA `(.L_x_2) ;  /* 0xfffffffc00dc0947 */ /* 0x000fea000383ffff */
[----:B------:R-:W-:-:S07]  /*0180*/  HFMA2 R2, -RZ, RZ, 0, 0 ;  /* 0x00000000ff027431 */ /* 0x000fce00000001ff */
.L_x_1:
[----:B------:R-:W-:Y:S05]  /*0190*/  BSYNC.RECONVERGENT B0 ;  /* 0x0000000000007941 */ /* 0x000fea0003800200 */
.L_x_0:
[----:B------:R-:W0:Y:S02]  /*01a0*/  LDC R3, c[0x0][0x398] ;  /* 0x0000e600ff037b82 */ /* 0x000e240000000800 */
[----:B0-----:R-:W-:-:S13]  /*01b0*/  ISETP.NE.AND P0, PT, R3, RZ, PT ;  /* 0x000000ff0300720c */ /* 0x001fda0003f05270 */
[----:B------:R-:W-:Y:S05]  /*01c0*/  @!P0 EXIT ;  /* 0x000000000000894d */ /* 0x000fea0003800000 */
[C---:B------:R-:W-:Y:S02]  /*01d0*/  ISETP.GE.U32.AND P1, PT, R3.reuse, 0x10, PT ;  /* 0x000000100300780c */ /* 0x040fe40003f26070 */
[----:B------:R-:W-:Y:S02]  /*01e0*/  LOP3.LUT R22, R3, 0xf, RZ, 0xc0, !PT ;  /* 0x0000000f03167812 */ /* 0x000fe400078ec0ff */
[----:B------:R-:W-:Y:S02]  /*01f0*/  MOV R4, RZ ;  /* 0x000000ff00047202 */ /* 0x000fe40000000f00 */
[----:B------:R-:W-:-:S07]  /*0200*/  ISETP.NE.AND P0, PT, R22, RZ, PT ;  /* 0x000000ff1600720c */ /* 0x000fce0003f05270 */
[----:B------:R-:W-:Y:S06]  /*0210*/  @!P1 BRA `(.L_x_3) ;  /* 0x0000000400a49947 */ /* 0x000fec0003800000 */
[----:B------:R-:W0:Y:S01]  /*0220*/  LDC.64 R6, c[0x0][0x380] ;  /* 0x0000e000ff067b82 */ /* 0x000e220000000a00 */
[----:B------:R-:W-:Y:S01]  /*0230*/  LOP3.LUT R4, R3, 0xfffffff0, RZ, 0xc0, !PT ;  /* 0xfffffff003047812 */ /* 0x000fe200078ec0ff */
[-C--:B------:R-:W-:Y:S02]  /*0240*/  IMAD R11, R0, R3.reuse, 0x7 ;  /* 0x00000007000b7424 */ /* 0x080fe400078e0203 */
[----:B------:R-:W-:Y:S01]  /*0250*/  IMAD R5, R2, R3, 0x7 ;  /* 0x0000000702057424 */ /* 0x000fe200078e0203 */
[----:B------:R-:W-:-:S03]  /*0260*/  IADD3 R10, PT, PT, -R4, RZ, RZ ;  /* 0x000000ff040a7210 */ /* 0x000fc60007ffe1ff */
[----:B------:R-:W1:Y:S04]  /*0270*/  LDC.64 R8, c[0x0][0x3a0] ;  /* 0x0000e800ff087b82 */ /* 0x000e680000000a00 */
.L_x_4:
[----:B--2---:R-:W-:-:S05]  /*0280*/  IADD3 R13, PT, PT, R5, -0x7, RZ ;  /* 0xfffffff9050d7810 */ /* 0x004fca0007ffe0ff */
[----:B0-----:R-:W-:-:S05]  /*0290*/  IMAD.WIDE.U32 R12, R13, 0x4, R6 ;  /* 0x000000040d0c7825 */ /* 0x001fca00078e0006 */
[----:B------:R-:W2:Y:S01]  /*02a0*/  LDG.E R23, desc[UR4][R12.64] ;  /* 0x000000040c177981 */ /* 0x000ea2000c1e1900 */
[----:B------:R-:W-:Y:S02]  /*02b0*/  IADD3 R15, PT, PT, R11, -0x7, RZ ;  /* 0xfffffff90b0f7810 */ /* 0x000fe40007ffe0ff */
[----:B------:R-:W-:-:S03]  /*02c0*/  IADD3 R17, PT, PT, R5, -0x6, RZ ;  /* 0xfffffffa05117810 */ /* 0x000fc60007ffe0ff */
[----:B-1----:R-:W-:-:S04]  /*02d0*/  IMAD.WIDE.U32 R14, R15, 0x4, R8 ;  /* 0x000000040f0e7825 */ /* 0x002fc800078e0008 */
[----:B------:R-:W-:Y:S01]  /*02e0*/  IMAD.WIDE.U32 R16, R17, 0x4, R6 ;  /* 0x0000000411107825 */ /* 0x000fe200078e0006 */
[----:B--2---:R0:W-:Y:S04]  /*02f0*/  STG.E desc[UR4][R14.64], R23 ;  /* 0x000000170e007986 */ /* 0x0041e8000c101904 */
[----:B------:R-:W2:Y:S01]  /*0300*/  LDG.E R25, desc[UR4][R16.64] ;  /* 0x0000000410197981 */ /* 0x000ea2000c1e1900 */
[----:B------:R-:W-:Y:S01]  /*0310*/  VIADD R19, R11, 0xfffffffa ;  /* 0xfffffffa0b137836 */ /* 0x000fe20000000000 */
[----:B------:R-:W-:-:S03]  /*0320*/  IADD3 R21, PT, PT, R5, -0x5, RZ ;  /* 0xfffffffb05157810 */ /* 0x000fc60007ffe0ff */
[----:B------:R-:W-:-:S04]  /*0330*/  IMAD.WIDE.U32 R18, R19, 0x4, R8 ;  /* 0x0000000413127825 */ /* 0x000fc800078e0008 */
[----:B------:R-:W-:Y:S01]  /*0340*/  IMAD.WIDE.U32 R20, R21, 0x4, R6 ;  /* 0x0000000415147825 */ /* 0x000fe200078e0006 */
[----:B--2---:R1:W-:Y:S04]  /*0350*/  STG.E desc[UR4][R18.64], R25 ;  /* 0x0000001912007986 */ /* 0x0043e8000c101904 */
[----:B------:R-:W2:Y:S01]  /*0360*/  LDG.E R27, desc[UR4][R20.64] ;  /* 0x00000004141b7981 */ /* 0x000ea2000c1e1900 */
[----:B------:R-:W-:Y:S02]  /*0370*/  IADD3 R13, PT, PT, R11, -0x5, RZ ;  /* 0xfffffffb0b0d7810 */ /* 0x000fe40007ffe0ff */
[----:B------:R-:W-:-:S03]  /*0380*/  IADD3 R29, PT, PT, R5, -0x4, RZ ;  /* 0xfffffffc051d7810 */ /* 0x000fc60007ffe0ff */
[----:B------:R-:W-:-:S04]  /*0390*/  IMAD.WIDE.U32 R12, R13, 0x4, R8 ;  /* 0x000000040d0c7825 */ /* 0x000fc800078e0008 */
[----:B0-----:R-:W-:Y:S01]  /*03a0*/  IMAD.WIDE.U32 R14, R29, 0x4, R6 ;  /* 0x000000041d0e7825 */ /* 0x001fe200078e0006 */
[----:B--2---:R0:W-:Y:S04]  /*03b0*/  STG.E desc[UR4][R12.64], R27 ;  /* 0x0000001b0c007986 */ /* 0x0041e8000c101904 */
[----:B------:R-:W2:Y:S01]  /*03c0*/  LDG.E R23, desc[UR4][R14.64] ;  /* 0x000000040e177981 */ /* 0x000ea2000c1e1900 */
[----:B------:R-:W-:Y:S02]  /*03d0*/  IADD3 R17, PT, PT, R11, -0x4, RZ ;  /* 0xfffffffc0b117810 */ /* 0x000fe40007ffe0ff */
[----:B------:R-:W-:-:S03]  /*03e0*/  IADD3 R29, PT, PT, R5, -0x3, RZ ;  /* 0xfffffffd051d7810 */ /* 0x000fc60007ffe0ff */
[----:B------:R-:W-:-:S04]  /*03f0*/  IMAD.WIDE.U32 R16, R17, 0x4, R8 ;  /* 0x0000000411107825 */ /* 0x000fc800078e0008 */
[----:B-1----:R-:W-:Y:S01]  /*0400*/  IMAD.WIDE.U32 R18, R29, 0x4, R6 ;  /* 0x000000041d127825 */ /* 0x002fe200078e0006 */
        /* <DEDUP_REMOVED lines=8> */
[----:B------:R-:W-:Y:S01]  /*0490*/  IADD3 R15, PT, PT, R11, -0x2, RZ ;  /* 0xfffffffe0b0f7810 */ /* 0x000fe20007ffe0ff */
[----:B------:R-:W-:-:S04]  /*04a0*/  VIADD R25, R5, 0xffffffff ;  /* 0xffffffff05197836 */ /* 0x000fc80000000000 */
[----:B------:R-:W-:-:S04]  /*04b0*/  IMAD.WIDE.U32 R14, R15, 0x4, R8 ;  /* 0x000000040f0e7825 */ /* 0x000fc800078e0008 */
[--C-:B-1----:R-:W-:Y:S01]  /*04c0*/  IMAD.WIDE.U32 R16, R25, 0x4, R6.reuse ;  /* 0x0000000419107825 */ /* 0x102fe200078e0006 */
[----:B--2---:R1:W-:Y:S04]  /*04d0*/  STG.E desc[UR4][R14.64], R27 ;  /* 0x0000001b0e007986 */ /* 0x0043e8000c101904 */
[----:B------:R-:W2:Y:S01]  /*04e0*/  LDG.E R23, desc[UR4][R16.64] ;  /* 0x0000000410177981 */ /* 0x000ea2000c1e1900 */
[----:B------:R-:W-:Y:S01]  /*04f0*/  IADD3 R19, PT, PT, R11, -0x1, RZ ;  /* 0xffffffff0b137810 */ /* 0x000fe20007ffe0ff */
[----:B------:R-:W-:-:S04]  /*0500*/  IMAD.WIDE.U32 R24, R5, 0x4, R6 ;  /* 0x0000000405187825 */ /* 0x000fc800078e0006 */
[----:B------:R-:W-:Y:S01]  /*0510*/  IMAD.WIDE.U32 R18, R19, 0x4, R8 ;  /* 0x0000000413127825 */ /* 0x000fe200078e0008 */
[----:B0-----:R-:W-:-:S04]  /*0520*/  IADD3 R21, PT, PT, R5, 0x1, RZ ;  /* 0x0000000105157810 */ /* 0x001fc80007ffe0ff */
[----:B--2---:R0:W-:Y:S04]  /*0530*/  STG.E desc[UR4][R18.64], R23 ;  /* 0x0000001712007986 */ /* 0x0041e8000c101904 */
[----:B------:R-:W2:Y:S01]  /*0540*/  LDG.E R25, desc[UR4][R24.64] ;  /* 0x0000000418197981 */ /* 0x000ea2000c1e1900 */
[----:B------:R-:W-:-:S04]  /*0550*/  IMAD.WIDE.U32 R12, R11, 0x4, R8 ;  /* 0x000000040b0c7825 */ /* 0x000fc800078e0008 */
[----:B------:R-:W-:Y:S01]  /*0560*/  IMAD.WIDE.U32 R20, R21, 0x4, R6 ;  /* 0x0000000415147825 */ /* 0x000fe200078e0006 */
[----:B-1----:R-:W-:Y:S02]  /*0570*/  IADD3 R15, PT, PT, R11, 0x1, RZ ;  /* 0x000000010b0f7810 */ /* 0x002fe40007ffe0ff */
[----:B------:R-:W-:Y:S01]  /*0580*/  IADD3 R17, PT, PT, R5, 0x2, RZ ;  /* 0x0000000205117810 */ /* 0x000fe20007ffe0ff */
[----:B--2---:R1:W-:Y:S04]  /*0590*/  STG.E desc[UR4][R12.64], R25 ;  /* 0x000000190c007986 */ /* 0x0043e8000c101904 */
[----:B------:R-:W2:Y:S01]  /*05a0*/  LDG.E R27, desc[UR4][R20.64] ;  /* 0x00000004141b7981 */ /* 0x000ea2000c1e1900 */
[----:B------:R-:W-:-:S04]  /*05b0*/  IMAD.WIDE.U32 R14, R15, 0x4, R8 ;  /* 0x000000040f0e7825 */ /* 0x000fc800078e0008 */
[----:B------:R-:W-:Y:S01]  /*05c0*/  IMAD.WIDE.U32 R16, R17, 0x4, R6 ;  /* 0x0000000411107825 */ /* 0x000fe200078e0006 */
[----:B0-----:R-:W-:Y:S02]  /*05d0*/  IADD3 R19, PT, PT, R11, 0x2, RZ ;  /* 0x000000020b137810 */ /* 0x001fe40007ffe0ff */
[----:B------:R-:W-:Y:S01]  /*05e0*/  IADD3 R29, PT, PT, R5, 0x3, RZ ;  /* 0x00000003051d7810 */ /* 0x000fe20007ffe0ff */
[----:B--2---:R0:W-:Y:S04]  /*05f0*/  STG.E desc[UR4][R14.64], R27 ;  /* 0x0000001b0e007986 */ /* 0x0041e8000c101904 */
[----:B------:R-:W2:Y:S01]  /*0600*/  LDG.E R23, desc[UR4][R16.64] ;  /* 0x0000000410177981 */ /* 0x000ea2000c1e1900 */
[----:B------:R-:W-:-:S04]  /*0610*/  IMAD.WIDE.U32 R18, R19, 0x4, R8 ;  /* 0x0000000413127825 */ /* 0x000fc800078e0008 */
[----:B-1----:R-:W-:Y:S01]  /*0620*/  IMAD.WIDE.U32 R12, R29, 0x4, R6 ;  /* 0x000000041d0c7825 */ /* 0x002fe200078e0006 */
[----:B------:R-:W-:Y:S02]  /*0630*/  IADD3 R21, PT, PT, R11, 0x3, RZ ;  /* 0x000000030b157810 */ /* 0x000fe40007ffe0ff */
[----:B------:R-:W-:Y:S01]  /*0640*/  IADD3 R29, PT, PT, R5, 0x4, RZ ;  /* 0x00000004051d7810 */ /* 0x000fe20007ffe0ff */
[----:B--2---:R1:W-:Y:S04]  /*0650*/  STG.E desc[UR4][R18.64], R23 ;  /* 0x0000001712007986 */ /* 0x0043e8000c101904 */
[----:B------:R-:W2:Y:S01]  /*0660*/  LDG.E R25, desc[UR4][R12.64] ;  /* 0x000000040c197981 */ /* 0x000ea2000c1e1900 */
[----:B------:R-:W-:-:S04]  /*0670*/  IMAD.WIDE.U32 R20, R21, 0x4, R8 ;  /* 0x0000000415147825 */ /* 0x000fc800078e0008 */
[--C-:B0-----:R-:W-:Y:S01]  /*0680*/  IMAD.WIDE.U32 R14, R29, 0x4, R6.reuse ;  /* 0x000000041d0e7825 */ /* 0x101fe200078e0006 */
[----:B------:R-:W-:Y:S01]  /*0690*/  IADD3 R29, PT, PT, R5, 0x5, RZ ;  /* 0x00000005051d7810 */ /* 0x000fe20007ffe0ff */
[----:B--2---:R0:W-:Y:S04]  /*06a0*/  STG.E desc[UR4][R20.64], R25 ;  /* 0x0000001914007986 */ /* 0x0041e8000c101904 */
[----:B------:R-:W2:Y:S01]  /*06b0*/  LDG.E R27, desc[UR4][R14.64] ;  /* 0x000000040e1b7981 */ /* 0x000ea2000c1e1900 */
[----:B------:R-:W-:Y:S02]  /*06c0*/  VIADD R17, R11, 0x4 ;  /* 0x000000040b117836 */ /* 0x000fe40000000000 */
[----:B-1----:R-:W-:-:S04]  /*06d0*/  IMAD.WIDE.U32 R18, R29, 0x4, R6 ;  /* 0x000000041d127825 */ /* 0x002fc800078e0006 */
[----:B------:R-:W-:Y:S01]  /*06e0*/  IMAD.WIDE.U32 R16, R17, 0x4, R8 ;  /* 0x0000000411107825 */ /* 0x000fe200078e0008 */
[----:B------:R-:W-:-:S04]  /*06f0*/  IADD3 R13, PT, PT, R11, 0x5, RZ ;  /* 0x000000050b0d7810 */ /* 0x000fc80007ffe0ff */
[----:B--2---:R1:W-:Y:S04]  /*0700*/  STG.E desc[UR4][R16.64], R27 ;  /* 0x0000001b10007986 */ /* 0x0043e8000c101904 */
[----:B------:R-:W2:Y:S01]  /*0710*/  LDG.E R29, desc[UR4][R18.64] ;  /* 0x00000004121d7981 */ /* 0x000ea2000c1e1900 */
[----:B------:R-:W-:Y:S01]  /*0720*/  IADD3 R23, PT, PT, R5, 0x6, RZ ;  /* 0x0000000605177810 */ /* 0x000fe20007ffe0ff */
[----:B------:R-:W-:-:S04]  /*0730*/  IMAD.WIDE.U32 R12, R13, 0x4, R8 ;  /* 0x000000040d0c7825 */ /* 0x000fc800078e0008 */
[----:B0-----:R-:W-:Y:S01]  /*0740*/  IMAD.WIDE.U32 R20, R23, 0x4, R6 ;  /* 0x0000000417147825 */ /* 0x001fe200078e0006 */
[----:B------:R-:W-:Y:S02]  /*0750*/  IADD3 R15, PT, PT, R11, 0x6, RZ ;  /* 0x000000060b0f7810 */ /* 0x000fe40007ffe0ff */
        /* <DEDUP_REMOVED lines=8> */
[----:B------:R-:W3:Y:S01]  /*07e0*/  LDG.E R17, desc[UR4][R16.64] ;  /* 0x0000000410117981 */ /* 0x000ee2000c1e1900 */
[----:B------:R-:W-:-:S04]  /*07f0*/  IMAD.WIDE.U32 R18, R19, 0x4, R8 ;  /* 0x0000000413127825 */ /* 0x000fc800078e0008 */
[----:B0-----:R-:W-:Y:S01]  /*0800*/  IMAD.WIDE.U32 R12, R23, 0x4, R6 ;  /* 0x00000004170c7825 */ /* 0x001fe200078e0006 */
[----:B------:R-:W-:Y:S01]  /*0810*/  IADD3 R21, PT, PT, R11, 0x8, RZ ;  /* 0x000000080b157810 */ /* 0x000fe20007ffe0ff */
[----:B---3--:R2:W-:Y:S04]  /*0820*/  STG.E desc[UR4][R18.64], R17 ;  /* 0x0000001112007986 */ /* 0x0085e8000c101904 */
[----:B------:R-:W3:Y:S01]  /*0830*/  LDG.E R13, desc[UR4][R12.64] ;  /* 0x000000040c0d7981 */ /* 0x000ee2000c1e1900 */
[----:B------:R-:W-:Y:S01]  /*0840*/  IMAD.WIDE.U32 R20, R21, 0x4, R8 ;  /* 0x0000000415147825 */ /* 0x000fe200078e0008 */
[----:B------:R-:W-:Y:S02]  /*0850*/  IADD3 R11, PT, PT, R11, 0x10, RZ ;  /* 0x000000100b0b7810 */ /* 0x000fe40007ffe0ff */
[----:B------:R-:W-:Y:S01]  /*0860*/  IADD3 R5, PT, PT, R5, 0x10, RZ ;  /* 0x0000001005057810 */ /* 0x000fe20007ffe0ff */
[----:B------:R-:W-:-:S05]  /*0870*/  VIADD R10, R10, 0x10 ;  /* 0x000000100a0a7836 */ /* 0x000fca0000000000 */
[----:B------:R-:W-:Y:S01]  /*0880*/  ISETP.NE.AND P1, PT, R10, RZ, PT ;  /* 0x000000ff0a00720c */ /* 0x000fe20003f25270 */
[----:B---3--:R2:W-:-:S12]  /*0890*/  STG.E desc[UR4][R20.64], R13 ;  /* 0x0000000d14007986 */ /* 0x0085d8000c101904 */
[----:B------:R-:W-:Y:S05]  /*08a0*/  @P1 BRA `(.L_x_4) ;  /* 0xfffffff800741947 */ /* 0x000fea000383ffff */
.L_x_3:
[----:B------:R-:W-:Y:S05]  /*08b0*/  @!P0 EXIT ;  /* 0x000000000000894d */ /* 0x000fea0003800000 */
[----:B------:R-:W-:Y:S02]  /*08c0*/  ISETP.GE.U32.AND P0, PT, R22, 0x8, PT ;  /* 0x000000081600780c */ /* 0x000fe40003f06070 */
[----:B------:R-:W-:-:S04]  /*08d0*/  LOP3.LUT R10, R3, 0x7, RZ, 0xc0, !PT ;  /* 0x00000007030a7812 */ /* 0x000fc800078ec0ff */
[----:B------:R-:W-:-:S07]  /*08e0*/  ISETP.NE.AND P1, PT, R10, RZ, PT ;  /* 0x000000ff0a00720c */ /* 0x000fce0003f25270 */
[----:B------:R-:W-:Y:S06]  /*08f0*/  @!P0 BRA `(.L_x_5) ;  /* 0x0000000000cc8947 */ /* 0x000fec0003800000 */
[----:B------:R-:W2:Y:S01]  /*0900*/  LDC.64 R6, c[0x0][0x380] ;  /* 0x0000e000ff067b82 */ /* 0x000ea20000000a00 */
[----:B------:R-:W-:-:S07]  /*0910*/  IMAD R5, R2, R3, R4 ;  /* 0x0000000302057224 */ /* 0x000fce00078e0204 */
[----:B------:R-:W0:Y:S01]  /*0920*/  LDC.64 R8, c[0x0][0x3a0] ;  /* 0x0000e800ff087b82 */ /* 0x000e220000000a00 */
[----:B--2---:R-:W-:-:S05]  /*0930*/  IMAD.WIDE.U32 R12, R5, 0x4, R6 ;  /* 0x00000004050c7825 */ /* 0x004fca00078e0006 */
[----:B------:R-:W2:Y:S01]  /*0940*/  LDG.E R23, desc[UR4][R12.64] ;  /* 0x000000040c177981 */ /* 0x000ea2000c1e1900 */
[----:B------:R-:W-:Y:S01]  /*0950*/  IMAD R11, R0, R3, R4 ;  /* 0x00000003000b7224 */ /* 0x000fe200078e0204 */
[----:B------:R-:W-:-:S03]  /*0960*/  IADD3 R17, PT, PT, R5, 0x1, RZ ;  /* 0x0000000105117810 */ /* 0x000fc60007ffe0ff */
[----:B0-----:R-:W-:-:S04]  /*0970*/  IMAD.WIDE.U32 R14, R11, 0x4, R8 ;  /* 0x000000040b0e7825 */ /* 0x001fc800078e0008 */
[----:B------:R-:W-:Y:S01]  /*0980*/  IMAD.WIDE.U32 R16, R17, 0x4, R6 ;  /* 0x0000000411107825 */ /* 0x000fe200078e0006 */
[----:B--2---:R0:W-:Y:S04]  /*0990*/  STG.E desc[UR4][R14.64], R23 ;  /* 0x000000170e007986 */ /* 0x0041e8000c101904 */
[----:B------:R-:W2:Y:S01]  /*09a0*/  LDG.E R25, desc[UR4][R16.64] ;  /* 0x0000000410197981 */ /* 0x000ea2000c1e1900 */
[----:B------:R-:W-:Y:S02]  /*09b0*/  IADD3 R19, PT, PT, R11, 0x1, RZ ;  /* 0x000000010b137810 */ /* 0x000fe40007ffe0ff */
[----:B------:R-:W-:-:S03]  /*09c0*/  IADD3 R21, PT, PT, R5, 0x2, RZ ;  /* 0x0000000205157810 */ /* 0x000fc60007ffe0ff */
[----:B------:R-:W-:-:S04]  /*09d0*/  IMAD.WIDE.U32 R18, R19, 0x4, R8 ;  /* 0x0000000413127825 */ /* 0x000fc800078e0008 */
[----:B------:R-:W-:Y:S01]  /*09e0*/  IMAD.WIDE.U32 R12, R21, 0x4, R6 ;  /* 0x00000004150c7825 */ /* 0x000fe200078e0006 */
[----:B--2---:R1:W-:Y:S04]  /*09f0*/  STG.E desc[UR4][R18.64], R25 ;  /* 0x0000001912007986 */ /* 0x0043e8000c101904 */
[----:B------:R-:W2:Y:S01]  /*0a00*/  LDG.E R27, desc[UR4][R12.64] ;  /* 0x000000040c1b7981 */ /* 0x000ea2000c1e1900 */
[----:B------:R-:W-:Y:S02]  /*0a10*/  IADD3 R21, PT, PT, R11, 0x2, RZ ;  /* 0x000000020b157810 */ /* 0x000fe40007ffe0ff */
[----:B------:R-:W-:-:S03]  /*0a20*/  IADD3 R29, PT, PT, R5, 0x3, RZ ;  /* 0x00000003051d7810 */ /* 0x000fc60007ffe0ff */
[----:B------:R-:W-:-:S04]  /*0a30*/  IMAD.WIDE.U32 R20, R21, 0x4, R8 ;  /* 0x0000000415147825 */ /* 0x000fc800078e0008 */
[----:B0-----:R-:W-:Y:S01]  /*0a40*/  IMAD.WIDE.U32 R14, R29, 0x4, R6 ;  /* 0x000000041d0e7825 */ /* 0x001fe200078e0006 */
[----:B--2---:R0:W-:Y:S04]  /*0a50*/  STG.E desc[UR4][R20.64], R27 ;  /* 0x0000001b14007986 */ /* 0x0041e8000c101904 */
[----:B------:R-:W2:Y:S01]  /*0a60*/  LDG.E R23, desc[UR4][R14.64] ;  /* 0x000000040e177981 */ /* 0x000ea2000c1e1900 */
[----:B------:R-:W-:Y:S01]  /*0a70*/  IADD3 R17, PT, PT, R11, 0x3, RZ ;  /* 0x000000030b117810 */ /* 0x000fe20007ffe0ff */
[----:B------:R-:W-:-:S04]  /*0a80*/  VIADD R29, R5, 0x4 ;  /* 0x00000004051d7836 */ /* 0x000fc80000000000 */
[----:B------:R-:W-:-:S04]  /*0a90*/  IMAD.WIDE.U32 R16, R17, 0x4, R8 ;  /* 0x0000000411107825 */ /* 0x000fc800078e0008 */
[----:B-1----:R-:W-:Y:S01]  /*0aa0*/  IMAD.WIDE.U32 R18, R29, 0x4, R6 ;  /* 0x000000041d127825 */ /* 0x002fe200078e0006 */
[----:B--2---:R1:W-:Y:S04]  /*0ab0*/  STG.E desc[UR4][R16.64], R23 ;  /* 0x0000001710007986 */ /* 0x0043e8000c101904 */
[----:B------:R-:W2:Y:S01]  /*0ac0*/  LDG.E R25, desc[UR4][R18.64] ;  /* 0x0000000412197981 */ /* 0x000ea2000c1e1900 */
[----:B------:R-:W-:Y:S02]  /*0ad0*/  IADD3 R13, PT, PT, R11, 0x4, RZ ;  /* 0x000000040b0d7810 */ /* 0x000fe40007ffe0ff */
[----:B------:R-:W-:-:S03]  /*0ae0*/  IADD3 R29, PT, PT, R5, 0x5, RZ ;  /* 0x00000005051d7810 */ /* 0x000fc60007ffe0ff */
[----:B------:R-:W-:-:S04]  /*0af0*/  IMAD.WIDE.U32 R12, R13, 0x4, R8 ;  /* 0x000000040d0c7825 */ /* 0x000fc800078e0008 */
[----:B0-----:R-:W-:Y:S01]  /*0b00*/  IMAD.WIDE.U32 R20, R29, 0x4, R6 ;  /* 0x000000041d147825 */ /* 0x001fe200078e0006 */
[----:B--2---:R0:W-:Y:S05]  /*0b10*/  STG.E desc[UR4][R12.64], R25 ;  /* 0x000000190c007986 */ /* 0x0041ea000c101904 */
[----:B------:R-:W2:Y:S01]  /*0b20*/  LDG.E R21, desc[UR4][R20.64] ;  /* 0x0000000414157981 */ /* 0x000ea2000c1e1900 */
[----:B------:R-:W-:Y:S02]  /*0b30*/  IADD3 R15, PT, PT, R11, 0x5, RZ ;  /* 0x000000050b0f7810 */ /* 0x000fe40007ffe0ff */
[----:B------:R-:W-:-:S03]  /*0b40*/  IADD3 R27, PT, PT, R5, 0x6, RZ ;  /* 0x00000006051b7810 */ /* 0x000fc60007ffe0ff */
[----:B------:R-:W-:-:S04]  /*0b50*/  IMAD.WIDE.U32 R14, R15, 0x4, R8 ;  /* 0x000000040f0e7825 */ /* 0x000fc800078e0008 */
[----:B-1----:R-:W-:Y:S01]  /*0b60*/  IMAD.WIDE.U32 R16, R27, 0x4, R6 ;  /* 0x000000041b107825 */ /* 0x002fe200078e0006 */
[----:B--2---:R0:W-:Y:S05]  /*0b70*/  STG.E desc[UR4][R14.64], R21 ;  /* 0x000000150e007986 */ /* 0x0041ea000c101904 */
[----:B------:R-:W2:Y:S01]  /*0b80*/  LDG.E R17, desc[UR4][R16.64] ;  /* 0x0000000410117981 */ /* 0x000ea2000c1e1900 */
[----:B------:R-:W-:Y:S02]  /*0b90*/  IADD3 R19, PT, PT, R11, 0x6, RZ ;  /* 0x000000060b137810 */ /* 0x000fe40007ffe0ff */
[----:B------:R-:W-:-:S03]  /*0ba0*/  IADD3 R5, PT, PT, R5, 0x7, RZ ;  /* 0x0000000705057810 */ /* 0x000fc60007ffe0ff */
[----:B------:R-:W-:-:S04]  /*0bb0*/  IMAD.WIDE.U32 R18, R19, 0x4, R8 ;  /* 0x0000000413127825 */ /* 0x000fc800078e0008 */
[----:B------:R-:W-:Y:S01]  /*0bc0*/  IMAD.WIDE.U32 R6, R5, 0x4, R6 ;  /* 0x0000000405067825 */ /* 0x000fe200078e0006 */
[----:B--2---:R0:W-:Y:S05]  /*0bd0*/  STG.E desc[UR4][R18.64], R17 ;  /* 0x0000001112007986 */ /* 0x0041ea000c101904 */
[----:B------:R-:W2:Y:S01]  /*0be0*/  LDG.E R7, desc[UR4][R6.64] ;  /* 0x0000000406077981 */ /* 0x000ea2000c1e1900 */
[----:B------:R-:W-:Y:S02]  /*0bf0*/  IADD3 R11, PT, PT, R11, 0x7, RZ ;  /* 0x000000070b0b7810 */ /* 0x000fe40007ffe0ff */
[----:B------:R-:W-:-:S03]  /*0c00*/  IADD3 R4, PT, PT, R4, 0x8, RZ ;  /* 0x0000000804047810 */ /* 0x000fc60007ffe0ff */
[----:B------:R-:W-:-:S05]  /*0c10*/  IMAD.WIDE.U32 R8, R11, 0x4, R8 ;  /* 0x000000040b087825 */ /* 0x000fca00078e0008 */
[----:B--2---:R0:W-:Y:S02]  /*0c20*/  STG.E desc[UR4][R8.64], R7 ;  /* 0x0000000708007986 */ /* 0x0041e4000c101904 */
.L_x_5:
[----:B------:R-:W-:Y:S05]  /*0c30*/  @!P1 EXIT ;  /* 0x000000000000994d */ /* 0x000fea0003800000 */
[----:B------:R-:W-:Y:S02]  /*0c40*/  ISETP.GE.U32.AND P0, PT, R10, 0x4, PT ;  /* 0x000000040a00780c */ /* 0x000fe40003f06070 */
[----:B------:R-:W-:-:S04]  /*0c50*/  LOP3.LUT R5, R3, 0x3, RZ, 0xc0, !PT ;  /* 0x0000000303057812 */ /* 0x000fc800078ec0ff */
[----:B------:R-:W-:-:S07]  /*0c60*/  ISETP.NE.AND P1, PT, R5, RZ, PT ;  /* 0x000000ff0500720c */ /* 0x000fce0003f25270 */
[----:B------:R-:W-:Y:S06]  /*0c70*/  @!P0 BRA `(.L_x_6) ;  /* 0x00000000006c8947 */ /* 0x000fec0003800000 */
[----:B0-----:R-:W0:Y:S01]  /*0c80*/  LDC.64 R6, c[0x0][0x380] ;  /* 0x0000e000ff067b82 */ /* 0x001e220000000a00 */
[----:B--2---:R-:W-:-:S07]  /*0c90*/  IMAD R21, R2, R3, R4 ;  /* 0x0000000302157224 */ /* 0x004fce00078e0204 */
[----:B------:R-:W1:Y:S01]  /*0ca0*/  LDC.64 R8, c[0x0][0x3a0] ;  /* 0x0000e800ff087b82 */ /* 0x000e620000000a00 */
[----:B0-----:R-:W-:-:S05]  /*0cb0*/  IMAD.WIDE.U32 R12, R21, 0x4, R6 ;  /* 0x00000004150c7825 */ /* 0x001fca00078e0006 */
[----:B------:R-:W2:Y:S01]  /*0cc0*/  LDG.E R23, desc[UR4][R12.64] ;  /* 0x000000040c177981 */ /* 0x000ea2000c1e1900 */
[----:B------:R-:W-:Y:S01]  /*0cd0*/  IADD3 R17, PT, PT, R21, 0x1, RZ ;  /* 0x0000000115117810 */ /* 0x000fe20007ffe0ff */
[----:B------:R-:W-:-:S04]  /*0ce0*/  IMAD R11, R0, R3, R4 ;  /* 0x00000003000b7224 */ /* 0x000fc800078e0204 */
[----:B-1----:R-:W-:-:S04]  /*0cf0*/  IMAD.WIDE.U32 R14, R11, 0x4, R8 ;  /* 0x000000040b0e7825 */ /* 0x002fc800078e0008 */
[----:B------:R-:W-:Y:S01]  /*0d00*/  IMAD.WIDE.U32 R16, R17, 0x4, R6 ;  /* 0x0000000411107825 */ /* 0x000fe200078e0006 */
[----:B--2---:R1:W-:Y:S05]  /*0d10*/  STG.E desc[UR4][R14.64], R23 ;  /* 0x000000170e007986 */ /* 0x0043ea000c101904 */
[----:B------:R-:W2:Y:S01]  /*0d20*/  LDG.E R17, desc[UR4][R16.64] ;  /* 0x0000000410117981 */ /* 0x000ea2000c1e1900 */
[----:B------:R-:W-:Y:S01]  /*0d30*/  IADD3 R25, PT, PT, R21, 0x2, RZ ;  /* 0x0000000215197810 */ /* 0x000fe20007ffe0ff */
[----:B------:R-:W-:-:S04]  /*0d40*/  VIADD R19, R11, 0x1 ;  /* 0x000000010b137836 */ /* 0x000fc80000000000 */
[----:B------:R-:W-:-:S04]  /*0d50*/  IMAD.WIDE.U32 R18, R19, 0x4, R8 ;  /* 0x0000000413127825 */ /* 0x000fc800078e0008 */
[----:B------:R-:W-:Y:S01]  /*0d60*/  IMAD.WIDE.U32 R12, R25, 0x4, R6 ;  /* 0x00000004190c7825 */ /* 0x000fe200078e0006 */
        /* <DEDUP_REMOVED lines=12> */
.L_x_6:
[----:B------:R-:W-:Y:S05]  /*0e30*/  @!P1 EXIT ;  /* 0x000000000000994d */ /* 0x000fea0003800000 */
[----:B01----:R-:W0:Y:S01]  /*0e40*/  LDC.64 R6, c[0x0][0x380] ;  /* 0x0000e000ff067b82 */ /* 0x003e220000000a00 */
[-CC-:B------:R-:W-:Y:S01]  /*0e50*/  IMAD R11, R0, R3.reuse, R4.reuse ;  /* 0x00000003000b7224 */ /* 0x180fe200078e0204 */
[----:B------:R-:W-:Y:S01]  /*0e60*/  IADD3 R0, PT, PT, -R5, RZ, RZ ;  /* 0x000000ff05007210 */ /* 0x000fe20007ffe1ff */
[----:B--2---:R-:W-:-:S05]  /*0e70*/  IMAD R13, R2, R3, R4 ;  /* 0x00000003020d7224 */ /* 0x004fca00078e0204 */
[----:B------:R-:W1:Y:S02]  /*0e80*/  LDC.64 R8, c[0x0][0x3a0] ;  /* 0x0000e800ff087b82 */ /* 0x000e640000000a00 */
.L_x_7:
[----:B0-2---:R-:W-:-:S06]  /*0e90*/  IMAD.WIDE.U32 R2, R13, 0x4, R6 ;  /* 0x000000040d027825 */ /* 0x005fcc00078e0006 */
[----:B------:R-:W2:Y:S01]  /*0ea0*/  LDG.E R3, desc[UR4][R2.64] ;  /* 0x0000000402037981 */ /* 0x000ea2000c1e1900 */
[C---:B-1----:R-:W-:Y:S01]  /*0eb0*/  IMAD.WIDE.U32 R4, R11.reuse, 0x4, R8 ;  /* 0x000000040b047825 */ /* 0x042fe200078e0008 */
[----:B------:R-:W-:Y:S02]  /*0ec0*/  IADD3 R0, PT, PT, R0, 0x1, RZ ;  /* 0x0000000100007810 */ /* 0x000fe40007ffe0ff */
[----:B------:R-:W-:Y:S02]  /*0ed0*/  IADD3 R11, PT, PT, R11, 0x1, RZ ;  /* 0x000000010b0b7810 */ /* 0x000fe40007ffe0ff */
[----:B------:R-:W-:Y:S02]  /*0ee0*/  ISETP.NE.AND P0, PT, R0, RZ, PT ;  /* 0x000000ff0000720c */ /* 0x000fe40003f05270 */
[----:B------:R-:W-:Y:S01]  /*0ef0*/  IADD3 R13, PT, PT, R13, 0x1, RZ ;  /* 0x000000010d0d7810 */ /* 0x000fe20007ffe0ff */
[----:B--2---:R2:W-:Y:S10]  /*0f00*/  STG.E desc[UR4][R4.64], R3 ;  /* 0x0000000304007986 */ /* 0x0045f4000c101904 */
[----:B------:R-:W-:Y:S05]  /*0f10*/  @P0 BRA `(.L_x_7) ;  /* 0xfffffffc00dc0947 */ /* 0x000fea000383ffff */
[----:B------:R-:W-:Y:S05]  /*0f20*/  EXIT ;  /* 0x000000000000794d */ /* 0x000fea0003800000 */
.L_x_8:
[----:B------:R-:W-:-:S00]  /*0f30*/  BRA `(.L_x_8) ;  /* 0xfffffffc00fc7947 */ /* 0x000fc0000383ffff */
[----:B------:R-:W-:-:S00]  /*0f40*/  NOP ;  /* 0x0000000000007918 */ /* 0x000fc00000000000 */
        /* <DEDUP_REMOVED lines=11> */
.L_x_9:


//--------------------- .nv.shared.reserved.0     --------------------------
	.section	.nv.shared.reserved.0,"aw",@nobits
	.weak		__nv_reservedSMEM_offset_0_alias
	.size		__nv_reservedSMEM_offset_0_alias, 0, 64
	.other		__nv_reservedSMEM_offset_0_alias,@"STO_CUDA_RESERVED_SHARED STV_DEFAULT"
__nv_reservedSMEM_offset_0_alias:
	.zero		0
	.zero		64


//--------------------- .nv.constant0.ppfMultinomialResamplingCUDA --------------------------
	.section	.nv.constant0.ppfMultinomialResamplingCUDA,"a",@progbits
	.sectionflags	@""
	.align	4
.nv.constant0.ppfMultinomialResamplingCUDA:
	.zero		936


//--------------------- SYMBOLS --------------------------

	.type		.nv.reservedSmem.offset0,@object
	.size		.nv.reservedSmem.offset0,0x4
